	.headerflags	@"EF_CUDA_TEXMODE_UNIFIED EF_CUDA_64BIT_ADDRESS EF_CUDA_ACCELERATORS EF_CUDA_SM90 EF_CUDA_VIRTUAL_SM(EF_CUDA_SM90)"
	.elftype	@"ET_EXEC"


//--------------------- .nv.info                  --------------------------
	.section	.nv.info,"",@"SHT_CUDA_INFO"
	.align	4


	//----- nvinfo : EIATTR_REGCOUNT
	.align		4
        /*0000*/ 	.byte	0x04, 0x2f
        /*0002*/ 	.short	(.L_3 - .L_2)
	.align		4
.L_2:
        /*0004*/ 	.word	index@(triton_poi_fused__native_batch_norm_legit_no_training_relu_11)
        /*0008*/ 	.word	0x0000001d


	//----- nvinfo : EIATTR_MIN_STACK_SIZE
	.align		4
.L_3:
        /*000c*/ 	.byte	0x04, 0x12
        /*000e*/ 	.short	(.L_5 - .L_4)
	.align		4
.L_4:
        /*0010*/ 	.word	index@(triton_poi_fused__native_batch_norm_legit_no_training_relu_11)
        /*0014*/ 	.word	0x00000000


	//----- nvinfo : EIATTR_FRAME_SIZE
	.align		4
.L_5:
        /*0018*/ 	.byte	0x04, 0x11
        /*001a*/ 	.short	(.L_7 - .L_6)
	.align		4
.L_6:
        /*001c*/ 	.word	index@(triton_poi_fused__native_batch_norm_legit_no_training_relu_11)
        /*0020*/ 	.word	0x00000000


	//----- nvinfo : EIATTR_MIN_STACK_SIZE
	.align		4
.L_7:
        /*0024*/ 	.byte	0x04, 0x12
        /*0026*/ 	.short	(.L_9 - .L_8)
	.align		4
.L_8:
        /*0028*/ 	.word	index@(triton_poi_fused__native_batch_norm_legit_no_training_relu_11)
        /*002c*/ 	.word	0x00000000
.L_9:


//--------------------- .nv.info.triton_poi_fused__native_batch_norm_legit_no_training_relu_11 --------------------------
	.section	.nv.info.triton_poi_fused__native_batch_norm_legit_no_training_relu_11,"",@"SHT_CUDA_INFO"
	.sectionflags	@""
	.align	4


	//----- nvinfo : EIATTR_CUDA_API_VERSION
	.align		4
        /*0000*/ 	.byte	0x04, 0x37
        /*0002*/ 	.short	(.L_11 - .L_10)
.L_10:
        /*0004*/ 	.word	0x0000007c


	//----- nvinfo : EIATTR_KPARAM_INFO
	.align		4
.L_11:
        /*0008*/ 	.byte	0x04, 0x17
        /*000a*/ 	.short	(.L_13 - .L_12)
.L_12:
        /*000c*/ 	.word	0x00000000
        /*0010*/ 	.short	0x0006
        /*0012*/ 	.short	0x0030
        /*0014*/ 	.byte	0x00, 0xf0, 0x11, 0x00


	//----- nvinfo : EIATTR_KPARAM_INFO
	.align		4
.L_13:
        /*0018*/ 	.byte	0x04, 0x17
        /*001a*/ 	.short	(.L_15 - .L_14)
.L_14:
        /*001c*/ 	.word	0x00000000
        /*0020*/ 	.short	0x0005
        /*0022*/ 	.short	0x0028
        /*0024*/ 	.byte	0x00, 0xf4, 0x21, 0x00


	//----- nvinfo : EIATTR_KPARAM_INFO
	.align		4
.L_15:
        /*0028*/ 	.byte	0x04, 0x17
        /*002a*/ 	.short	(.L_17 - .L_16)
.L_16:
        /*002c*/ 	.word	0x00000000
        /*0030*/ 	.short	0x0004
        /*0032*/ 	.short	0x0020
        /*0034*/ 	.byte	0x00, 0xf4, 0x21, 0x00


	//----- nvinfo : EIATTR_KPARAM_INFO
	.align		4
.L_17:
        /*0038*/ 	.byte	0x04, 0x17
        /*003a*/ 	.short	(.L_19 - .L_18)
.L_18:
        /*003c*/ 	.word	0x00000000
        /*0040*/ 	.short	0x0003
        /*0042*/ 	.short	0x0018
        /*0044*/ 	.byte	0x00, 0xf4, 0x21, 0x00


	//----- nvinfo : EIATTR_KPARAM_INFO
	.align		4
.L_19:
        /*0048*/ 	.byte	0x04, 0x17
        /*004a*/ 	.short	(.L_21 - .L_20)
.L_20:
        /*004c*/ 	.word	0x00000000
        /*0050*/ 	.short	0x0002
        /*0052*/ 	.short	0x0010
        /*0054*/ 	.byte	0x00, 0xf4, 0x21, 0x00


	//----- nvinfo : EIATTR_KPARAM_INFO
	.align		4
.L_21:
        /*0058*/ 	.byte	0x04, 0x17
        /*005a*/ 	.short	(.L_23 - .L_22)
.L_22:
        /*005c*/ 	.word	0x00000000
        /*0060*/ 	.short	0x0001
        /*0062*/ 	.short	0x0008
        /*0064*/ 	.byte	0x00, 0xf4, 0x21, 0x00


	//----- nvinfo : EIATTR_KPARAM_INFO
	.align		4
.L_23:
        /*0068*/ 	.byte	0x04, 0x17
        /*006a*/ 	.short	(.L_25 - .L_24)
.L_24:
        /*006c*/ 	.word	0x00000000
        /*0070*/ 	.short	0x0000
        /*0072*/ 	.short	0x0000
        /*0074*/ 	.byte	0x00, 0xf4, 0x21, 0x00


	//----- nvinfo : EIATTR_SPARSE_MMA_MASK
	.align		4
.L_25:
        /*0078*/ 	.byte	0x03, 0x50
        /*007a*/ 	.short	0x0000


	//----- nvinfo : EIATTR_MAXREG_COUNT
	.align		4
        /*007c*/ 	.byte	0x03, 0x1b
        /*007e*/ 	.short	0x00ff


	//----- nvinfo : EIATTR_EXIT_INSTR_OFFSETS
	.align		4
        /*0080*/ 	.byte	0x04, 0x1c
        /*0082*/ 	.short	(.L_27 - .L_26)


	//   ....[0]....
.L_26:
        /*0084*/ 	.word	0x000005b0


	//----- nvinfo : EIATTR_REQNTID
	.align		4
.L_27:
        /*0088*/ 	.byte	0x04, 0x10
        /*008a*/ 	.short	(.L_29 - .L_28)
.L_28:
        /*008c*/ 	.word	0x00000080
        /*0090*/ 	.word	0x00000001
        /*0094*/ 	.word	0x00000001


	//----- nvinfo : EIATTR_CBANK_PARAM_SIZE
	.align		4
.L_29:
        /*0098*/ 	.byte	0x03, 0x19
        /*009a*/ 	.short	0x0034


	//----- nvinfo : EIATTR_PARAM_CBANK
	.align		4
        /*009c*/ 	.byte	0x04, 0x0a
        /*009e*/ 	.short	(.L_31 - .L_30)
	.align		4
.L_30:
        /*00a0*/ 	.word	index@(.nv.constant0.triton_poi_fused__native_batch_norm_legit_no_training_relu_11)
        /*00a4*/ 	.short	0x0210
        /*00a6*/ 	.short	0x0034


	//----- nvinfo : EIATTR_SW_WAR
	.align		4
.L_31:
        /*00a8*/ 	.byte	0x04, 0x36
        /*00aa*/ 	.short	(.L_33 - .L_32)
.L_32:
        /*00ac*/ 	.word	0x00000008
.L_33:


//--------------------- .nv.callgraph             --------------------------
	.section	.nv.callgraph,"",@"SHT_CUDA_CALLGRAPH"
	.align	4
	.sectionentsize	8
	.align		4
        /*0000*/ 	.word	0x00000000
	.align		4
        /*0004*/ 	.word	0xffffffff
	.align		4
        /*0008*/ 	.word	0x00000000
	.align		4
        /*000c*/ 	.word	0xfffffffe
	.align		4
        /*0010*/ 	.word	0x00000000
	.align		4
        /*0014*/ 	.word	0xfffffffd
	.align		4
        /*0018*/ 	.word	0x00000000
	.align		4
        /*001c*/ 	.word	0xfffffffc


//--------------------- .nv.constant4             --------------------------
	.section	.nv.constant4,"a",@progbits
	.align	8
	.align		8
.nv.constant4:
        /*0000*/ 	.dword	_$_str
	.align		8
        /*0008*/ 	.dword	_$_str_$_2


//--------------------- .text.triton_poi_fused__native_batch_norm_legit_no_training_relu_11 --------------------------
	.section	.text.triton_poi_fused__native_batch_norm_legit_no_training_relu_11,"ax",@progbits
	.align	128
        .global         triton_poi_fused__native_batch_norm_legit_no_training_relu_11
        .type           triton_poi_fused__native_batch_norm_legit_no_training_relu_11,@function
        .size           triton_poi_fused__native_batch_norm_legit_no_training_relu_11,(.L_x_1 - triton_poi_fused__native_batch_norm_legit_no_training_relu_11)
        .other          triton_poi_fused__native_batch_norm_legit_no_training_relu_11,@"STO_CUDA_ENTRY STV_DEFAULT"
triton_poi_fused__native_batch_norm_legit_no_training_relu_11:
.text.triton_poi_fused__native_batch_norm_legit_no_training_relu_11:
[----:B------:R-:W-:Y:S01]  /*0000*/  LDC R1, c[0x0][0x28] ;  /* 0x00000a00ff017b82 */ /* 0x000fe20000000800 */
[----:B------:R-:W1:Y:S07]  /*0010*/  S2R R0, SR_TID.X ;  /* 0x0000000000007919 */ /* 0x000e6e0000002100 */
[----:B------:R-:W2:Y:S01]  /*0020*/  LDC.64 R20, c[0x0][0x220] ;  /* 0x00008800ff147b82 */ /* 0x000ea20000000a00 */
[----:B------:R-:W-:Y:S01]  /*0030*/  ULDC.64 UR4, c[0x0][0x208] ;  /* 0x0000820000047ab9 */ /* 0x000fe20000000a00 */
[----:B------:R-:W3:Y:S06]  /*0040*/  S2R R5, SR_CTAID.X ;  /* 0x0000000000057919 */ /* 0x000eec0000002500 */
[----:B------:R-:W4:Y:S08]  /*0050*/  LDC.64 R12, c[0x0][0x210] ;  /* 0x00008400ff0c7b82 */ /* 0x000f300000000a00 */
[----:B------:R-:W5:Y:S08]  /*0060*/  LDC.64 R16, c[0x0][0x218] ;  /* 0x00008600ff107b82 */ /* 0x000f700000000a00 */
[----:B------:R-:W5:Y:S01]  /*0070*/  LDC.64 R8, c[0x0][0x228] ;  /* 0x00008a00ff087b82 */ /* 0x000f620000000a00 */
[----:B-1----:R-:W-:-:S02]  /*0080*/  SHF.L.U32 R0, R0, 0x2, RZ ;  /* 0x0000000200007819 */ /* 0x002fc400000006ff */
[----:B---3--:R-:W-:Y:S02]  /*0090*/  SHF.R.S32.HI R3, RZ, 0x16, R5 ;  /* 0x00000016ff037819 */ /* 0x008fe40000011405 */
[----:B------:R-:W-:Y:S02]  /*00a0*/  LOP3.LUT R0, R0, 0x1fc, RZ, 0xc0, !PT ;  /* 0x000001fc00007812 */ /* 0x000fe400078ec0ff */
[----:B------:R-:W-:Y:S02]  /*00b0*/  SGXT R3, R3, 0x1 ;  /* 0x000000010303781a */ /* 0x000fe40000000200 */
[----:B------:R-:W-:Y:S02]  /*00c0*/  LEA R0, R5, R0, 0x9 ;  /* 0x0000000005007211 */ /* 0x000fe400078e48ff */
[----:B------:R-:W1:Y:S02]  /*00d0*/  LDC.64 R4, c[0x0][0x230] ;  /* 0x00008c00ff047b82 */ /* 0x000e640000000a00 */
[----:B------:R-:W-:-:S04]  /*00e0*/  LEA.HI R3, R3, R0, RZ, 0x6 ;  /* 0x0000000003037211 */ /* 0x000fc800078f30ff */
[----:B------:R-:W-:-:S04]  /*00f0*/  LOP3.LUT R3, R3, 0xffffffc0, RZ, 0xc0, !PT ;  /* 0xffffffc003037812 */ /* 0x000fc800078ec0ff */
[----:B------:R-:W-:-:S05]  /*0100*/  IADD3 R2, R0, -R3, RZ ;  /* 0x8000000300027210 */ /* 0x000fca0007ffe0ff */
[----:B--2---:R-:W-:-:S06]  /*0110*/  IMAD.WIDE R20, R2, 0x4, R20 ;  /* 0x0000000402147825 */ /* 0x004fcc00078e0214 */
[----:B------:R-:W2:Y:S01]  /*0120*/  LDG.E.EL.128 R20, desc[UR4][R20.64] ;  /* 0x0000000414147981 */ /* 0x000ea2000c2e1d00 */
[----:B----4-:R-:W-:-:S04]  /*0130*/  IMAD.WIDE R12, R0, 0x4, R12 ;  /* 0x00000004000c7825 */ /* 0x010fc800078e020c */
[C---:B-----5:R-:W-:Y:S02]  /*0140*/  IMAD.WIDE R16, R2.reuse, 0x4, R16 ;  /* 0x0000000402107825 */ /* 0x060fe400078e0210 */
[----:B------:R-:W3:Y:S04]  /*0150*/  LDG.E.128 R12, desc[UR4][R12.64] ;  /* 0x000000040c0c7981 */ /* 0x000ee8000c1e1d00 */
[----:B------:R-:W3:Y:S01]  /*0160*/  LDG.E.EL.128 R16, desc[UR4][R16.64] ;  /* 0x0000000410107981 */ /* 0x000ee2000c2e1d00 */
[----:B0-----:R-:W-:-:S04]  /*0170*/  IMAD.WIDE R8, R2, 0x4, R8 ;  /* 0x0000000402087825 */ /* 0x001fc800078e0208 */
[----:B-1----:R-:W-:Y:S02]  /*0180*/  IMAD.WIDE R4, R2, 0x4, R4 ;  /* 0x0000000402047825 */ /* 0x002fe400078e0204 */
[----:B------:R-:W4:Y:S04]  /*0190*/  LDG.E.EL.128 R8, desc[UR4][R8.64] ;  /* 0x0000000408087981 */ /* 0x000f28000c2e1d00 */
[----:B------:R-:W4:Y:S01]  /*01a0*/  LDG.E.EL.128 R4, desc[UR4][R4.64] ;  /* 0x0000000404047981 */ /* 0x000f22000c2e1d00 */
[----:B--2---:R-:W-:Y:S01]  /*01b0*/  FADD R22, R22, 9.9999997473787516356e-06 ;  /* 0x3727c5ac16167421 */ /* 0x004fe20000000000 */
[----:B------:R-:W-:Y:S01]  /*01c0*/  FADD R23, R23, 9.9999997473787516356e-06 ;  /* 0x3727c5ac17177421 */ /* 0x000fe20000000000 */
[----:B------:R-:W-:Y:S01]  /*01d0*/  FADD R2, R20, 9.9999997473787516356e-06 ;  /* 0x3727c5ac14027421 */ /* 0x000fe20000000000 */
[----:B------:R-:W-:Y:S01]  /*01e0*/  FADD R21, R21, 9.9999997473787516356e-06 ;  /* 0x3727c5ac15157421 */ /* 0x000fe20000000000 */
[----:B------:R-:W0:Y:S01]  /*01f0*/  MUFU.SQRT R24, R22 ;  /* 0x0000001600187308 */ /* 0x000e220000002000 */
[----:B------:R-:W-:Y:S01]  /*0200*/  HFMA2.MMA R20, -RZ, RZ, 1.625, 0 ;  /* 0x3e800000ff147435 */ /* 0x000fe200000001ff */
[----:B---3--:R-:W-:-:S06]  /*0210*/  FADD R12, R12, -R16 ;  /* 0x800000100c0c7221 */ /* 0x008fcc0000000000 */
[----:B------:R-:W1:Y:S01]  /*0220*/  MUFU.SQRT R23, R23 ;  /* 0x0000001700177308 */ /* 0x000e620000002000 */
[----:B------:R-:W-:Y:S01]  /*0230*/  FADD R13, R13, -R17 ;  /* 0x800000110d0d7221 */ /* 0x000fe20000000000 */
[----:B------:R-:W-:Y:S01]  /*0240*/  FADD R14, R14, -R18 ;  /* 0x800000120e0e7221 */ /* 0x000fe20000000000 */
[----:B------:R-:W-:Y:S01]  /*0250*/  FADD R18, R15, -R19 ;  /* 0x800000130f127221 */ /* 0x000fe20000000000 */
[----:B0-----:R-:W-:-:S04]  /*0260*/  FSETP.GT.AND P6, PT, R24, 8.50705917302346158658e+37, PT ;  /* 0x7e8000001800780b */ /* 0x001fc80003fc4000 */
[----:B------:R0:W2:Y:S01]  /*0270*/  MUFU.SQRT R25, R2 ;  /* 0x0000000200197308 */ /* 0x0000a20000002000 */
[----:B------:R-:W-:Y:S02]  /*0280*/  FSETP.GEU.AND P1, PT, R24, 1.175494350822287508e-38, PT ;  /* 0x008000001800780b */ /* 0x000fe40003f2e000 */
[----:B-1----:R-:W-:-:S05]  /*0290*/  FSETP.GT.AND P5, PT, R23, 8.50705917302346158658e+37, PT ;  /* 0x7e8000001700780b */ /* 0x002fca0003fa4000 */
[----:B------:R1:W3:Y:S01]  /*02a0*/  MUFU.SQRT R26, R21 ;  /* 0x00000015001a7308 */ /* 0x0002e20000002000 */
[----:B------:R-:W-:Y:S01]  /*02b0*/  FSETP.GEU.AND P2, PT, R23, 1.175494350822287508e-38, PT ;  /* 0x008000001700780b */ /* 0x000fe20003f4e000 */
[----:B0-----:R-:W0:Y:S01]  /*02c0*/  LDC.64 R2, c[0x0][0x238] ;  /* 0x00008e00ff027b82 */ /* 0x001e220000000a00 */
[----:B------:R-:W-:Y:S01]  /*02d0*/  FSEL R16, R20, 1, P5 ;  /* 0x3f80000014107808 */ /* 0x000fe20002800000 */
[----:B------:R-:W-:Y:S01]  /*02e0*/  @P6 FMUL R24, R24, 0.25 ;  /* 0x3e80000018186820 */ /* 0x000fe20000400000 */
[----:B--2---:R-:W-:-:S03]  /*02f0*/  FSETP.GT.AND P3, PT, R25, 8.50705917302346158658e+37, PT ;  /* 0x7e8000001900780b */ /* 0x004fc60003f64000 */
[----:B------:R-:W-:Y:S01]  /*0300*/  @!P1 FMUL R24, R24, 16777216 ;  /* 0x4b80000018189820 */ /* 0x000fe20000400000 */
[----:B-1----:R-:W-:Y:S02]  /*0310*/  FSEL R21, R20, 1, P6 ;  /* 0x3f80000014157808 */ /* 0x002fe40003000000 */
[----:B------:R-:W-:Y:S01]  /*0320*/  FSETP.GEU.AND P6, PT, R25, 1.175494350822287508e-38, PT ;  /* 0x008000001900780b */ /* 0x000fe20003fce000 */
[----:B------:R-:W-:Y:S02]  /*0330*/  @P5 FMUL R23, R23, 0.25 ;  /* 0x3e80000017175820 */ /* 0x000fe40000400000 */
[----:B------:R-:W1:Y:S01]  /*0340*/  MUFU.RCP R24, R24 ;  /* 0x0000001800187308 */ /* 0x000e620000001000 */
[C---:B---3--:R-:W-:Y:S01]  /*0350*/  FSETP.GT.AND P4, PT, R26.reuse, 8.50705917302346158658e+37, PT ;  /* 0x7e8000001a00780b */ /* 0x048fe20003f84000 */
[----:B------:R-:W-:Y:S01]  /*0360*/  @!P2 FMUL R23, R23, 16777216 ;  /* 0x4b8000001717a820 */ /* 0x000fe20000400000 */
[----:B------:R-:W-:Y:S01]  /*0370*/  FSETP.GEU.AND P0, PT, R26, 1.175494350822287508e-38, PT ;  /* 0x008000001a00780b */ /* 0x000fe20003f0e000 */
[----:B------:R-:W-:Y:S01]  /*0380*/  @!P2 FMUL R16, R16, 16777216 ;  /* 0x4b8000001010a820 */ /* 0x000fe20000400000 */
[C---:B------:R-:W-:Y:S01]  /*0390*/  FSEL R17, R20.reuse, 1, P4 ;  /* 0x3f80000014117808 */ /* 0x040fe20002000000 */
[----:B------:R-:W-:Y:S01]  /*03a0*/  @P3 FMUL R25, R25, 0.25 ;  /* 0x3e80000019193820 */ /* 0x000fe20000400000 */
[----:B------:R-:W-:Y:S01]  /*03b0*/  FSEL R20, R20, 1, P3 ;  /* 0x3f80000014147808 */ /* 0x000fe20001800000 */
[----:B------:R-:W2:Y:S01]  /*03c0*/  MUFU.RCP R23, R23 ;  /* 0x0000001700177308 */ /* 0x000ea20000001000 */
[----:B------:R-:W-:Y:S01]  /*03d0*/  @!P1 FMUL R21, R21, 16777216 ;  /* 0x4b80000015159820 */ /* 0x000fe20000400000 */
[----:B------:R-:W-:-:S02]  /*03e0*/  @!P6 FMUL R25, R25, 16777216 ;  /* 0x4b8000001919e820 */ /* 0x000fc40000400000 */
[----:B------:R-:W-:Y:S01]  /*03f0*/  @!P6 FMUL R20, R20, 16777216 ;  /* 0x4b8000001414e820 */ /* 0x000fe20000400000 */
[----:B0-----:R-:W-:-:S04]  /*0400*/  IMAD.WIDE R2, R0, 0x4, R2 ;  /* 0x0000000400027825 */ /* 0x001fc800078e0202 */
[----:B------:R-:W-:Y:S01]  /*0410*/  @P4 FMUL R26, R26, 0.25 ;  /* 0x3e8000001a1a4820 */ /* 0x000fe20000400000 */
[----:B-1----:R-:W-:Y:S01]  /*0420*/  FMUL R21, R24, R21 ;  /* 0x0000001518157220 */ /* 0x002fe20000400000 */
[----:B------:R-:W0:Y:S01]  /*0430*/  MUFU.RCP R25, R25 ;  /* 0x0000001900197308 */ /* 0x000e220000001000 */
[----:B------:R-:W-:Y:S01]  /*0440*/  @!P0 FMUL R17, R17, 16777216 ;  /* 0x4b80000011118820 */ /* 0x000fe20000400000 */
[----:B------:R-:W-:Y:S01]  /*0450*/  @!P0 FMUL R26, R26, 16777216 ;  /* 0x4b8000001a1a8820 */ /* 0x000fe20000400000 */
[----:B------:R-:W-:Y:S01]  /*0460*/  FMUL R21, R21, R14 ;  /* 0x0000000e15157220 */ /* 0x000fe20000400000 */
[----:B--2---:R-:W-:-:S04]  /*0470*/  FMUL R23, R23, R16 ;  /* 0x0000001017177220 */ /* 0x004fc80000400000 */
[----:B------:R-:W1:Y:S01]  /*0480*/  MUFU.RCP R22, R26 ;  /* 0x0000001a00167308 */ /* 0x000e620000001000 */
[----:B----4-:R-:W-:Y:S01]  /*0490*/  FFMA R6, R10, R21, R6 ;  /* 0x000000150a067223 */ /* 0x010fe20000000006 */
[----:B------:R-:W-:-:S04]  /*04a0*/  FMUL R18, R23, R18 ;  /* 0x0000001217127220 */ /* 0x000fc80000400000 */
[C---:B------:R-:W-:Y:S01]  /*04b0*/  FSETP.GEU.AND P1, PT, R6.reuse, RZ, PT ;  /* 0x000000ff0600720b */ /* 0x040fe20003f2e000 */
[----:B0-----:R-:W-:Y:S01]  /*04c0*/  FMUL R25, R25, R20 ;  /* 0x0000001419197220 */ /* 0x001fe20000400000 */
[----:B------:R-:W-:Y:S02]  /*04d0*/  FFMA R7, R11, R18, R7 ;  /* 0x000000120b077223 */ /* 0x000fe40000000007 */
[----:B------:R-:W-:Y:S01]  /*04e0*/  SEL R6, R6, RZ, P1 ;  /* 0x000000ff06067207 */ /* 0x000fe20000800000 */
[----:B------:R-:W-:Y:S02]  /*04f0*/  FMUL R25, R25, R12 ;  /* 0x0000000c19197220 */ /* 0x000fe40000400000 */
[C---:B------:R-:W-:Y:S01]  /*0500*/  FSETP.GEU.AND P0, PT, R7.reuse, RZ, PT ;  /* 0x000000ff0700720b */ /* 0x040fe20003f0e000 */
[----:B-1----:R-:W-:Y:S01]  /*0510*/  FMUL R22, R22, R17 ;  /* 0x0000001116167220 */ /* 0x002fe20000400000 */
[----:B------:R-:W-:Y:S02]  /*0520*/  FFMA R4, R8, R25, R4 ;  /* 0x0000001908047223 */ /* 0x000fe40000000004 */
[----:B------:R-:W-:Y:S01]  /*0530*/  SEL R7, R7, RZ, P0 ;  /* 0x000000ff07077207 */ /* 0x000fe20000000000 */
[----:B------:R-:W-:-:S02]  /*0540*/  FMUL R22, R22, R13 ;  /* 0x0000000d16167220 */ /* 0x000fc40000400000 */
[C---:B------:R-:W-:Y:S02]  /*0550*/  FSETP.GEU.AND P3, PT, R4.reuse, RZ, PT ;  /* 0x000000ff0400720b */ /* 0x040fe40003f6e000 */
[----:B------:R-:W-:Y:S02]  /*0560*/  FFMA R5, R9, R22, R5 ;  /* 0x0000001609057223 */ /* 0x000fe40000000005 */
[----:B------:R-:W-:-:S03]  /*0570*/  SEL R4, R4, RZ, P3 ;  /* 0x000000ff04047207 */ /* 0x000fc60001800000 */
[----:B------:R-:W-:-:S04]  /*0580*/  FSETP.GEU.AND P2, PT, R5, RZ, PT ;  /* 0x000000ff0500720b */ /* 0x000fc80003f4e000 */
[----:B------:R-:W-:-:S05]  /*0590*/  SEL R5, R5, RZ, P2 ;  /* 0x000000ff05057207 */ /* 0x000fca0001000000 */
[----:B------:R-:W-:Y:S01]  /*05a0*/  STG.E.128 desc[UR4][R2.64], R4 ;  /* 0x0000000402007986 */ /* 0x000fe2000c101d04 */
[----:B------:R-:W-:Y:S05]  /*05b0*/  EXIT ;  /* 0x000000000000794d */ /* 0x000fea0003800000 */
.L_x_0:
[----:B------:R-:W-:-:S00]  /*05c0*/  BRA `(.L_x_0) ;  /* 0xfffffffc00fc7947 */ /* 0x000fc0000383ffff */
[----:B------:R-:W-:-:S00]  /*05d0*/  NOP ;  /* 0x0000000000007918 */ /* 0x000fc00000000000 */
        /* <DEDUP_REMOVED lines=10> */
.L_x_1:


//--------------------- .nv.global.init           --------------------------
	.section	.nv.global.init,"aw",@progbits
.nv.global.init:
	.type		_$_str,@object
	.size		_$_str,(_$_str_$_2 - _$_str)
_$_str:
        /*0000*/ 	.byte	0x5f, 0x5f, 0x43, 0x55, 0x44, 0x41, 0x5f, 0x46, 0x54, 0x5a, 0x00
	.type		_$_str_$_2,@object
	.size		_$_str_$_2,(.L_1 - _$_str_$_2)
_$_str_$_2:
        /*000b*/ 	.byte	0x5f, 0x5f, 0x43, 0x55, 0x44, 0x41, 0x5f, 0x50, 0x52, 0x45, 0x43, 0x5f, 0x53, 0x51, 0x52, 0x54
        /*001b*/ 	.byte	0x00
.L_1:


//--------------------- .nv.constant0.triton_poi_fused__native_batch_norm_legit_no_training_relu_11 --------------------------
	.section	.nv.constant0.triton_poi_fused__native_batch_norm_legit_no_training_relu_11,"a",@progbits
	.sectionflags	@""
	.align	4
.nv.constant0.triton_poi_fused__native_batch_norm_legit_no_training_relu_11:
	.zero		580
